	.headerflags	@"EF_CUDA_TEXMODE_UNIFIED EF_CUDA_64BIT_ADDRESS EF_CUDA_SM75 EF_CUDA_VIRTUAL_SM(EF_CUDA_SM75)"
	.elftype	@"ET_REL"


//--------------------- .nv.info                  --------------------------
	.section	.nv.info,"",@"SHT_CUDA_INFO"
	.align	4


	//----- nvinfo : EIATTR_REGCOUNT
	.align		4
        /*0000*/ 	.byte	0x04, 0x2f
        /*0002*/ 	.short	(.L_1 - .L_0)
	.align		4
.L_0:
        /*0004*/ 	.word	index@(_Z13test_add_fp166__halfS_)
        /*0008*/ 	.word	0x00000018


	//----- nvinfo : EIATTR_MAX_STACK_SIZE
	.align		4
.L_1:
        /*000c*/ 	.byte	0x04, 0x23
        /*000e*/ 	.short	(.L_3 - .L_2)
	.align		4
.L_2:
        /*0010*/ 	.word	index@(_Z13test_add_fp166__halfS_)
        /*0014*/ 	.word	0x00000000


	//----- nvinfo : EIATTR_FRAME_SIZE
	.align		4
.L_3:
        /*0018*/ 	.byte	0x04, 0x11
        /*001a*/ 	.short	(.L_5 - .L_4)
	.align		4
.L_4:
        /*001c*/ 	.word	index@(_Z13test_add_fp166__halfS_)
        /*0020*/ 	.word	0x00000000


	//----- nvinfo : EIATTR_REGCOUNT
	.align		4
.L_5:
        /*0024*/ 	.byte	0x04, 0x2f
        /*0026*/ 	.short	(.L_7 - .L_6)
	.align		4
.L_6:
        /*0028*/ 	.word	index@(_Z13test_cmp_fp166__halfS_)
        /*002c*/ 	.word	0x00000018


	//----- nvinfo : EIATTR_MAX_STACK_SIZE
	.align		4
.L_7:
        /*0030*/ 	.byte	0x04, 0x23
        /*0032*/ 	.short	(.L_9 - .L_8)
	.align		4
.L_8:
        /*0034*/ 	.word	index@(_Z13test_cmp_fp166__halfS_)
        /*0038*/ 	.word	0x00000000


	//----- nvinfo : EIATTR_FRAME_SIZE
	.align		4
.L_9:
        /*003c*/ 	.byte	0x04, 0x11
        /*003e*/ 	.short	(.L_11 - .L_10)
	.align		4
.L_10:
        /*0040*/ 	.word	index@(_Z13test_cmp_fp166__halfS_)
        /*0044*/ 	.word	0x00000000
.L_11:


//--------------------- .nv.info._Z13test_cmp_fp166__halfS_ --------------------------
	.section	.nv.info._Z13test_cmp_fp166__halfS_,"",@"SHT_CUDA_INFO"
	.align	4


	//----- nvinfo : EIATTR_SW_WAR
	.align		4
        /*0000*/ 	.byte	0x04, 0x36
        /*0002*/ 	.short	(.L_13 - .L_12)
.L_12:
        /*0004*/ 	.word	0x00000001


	//----- nvinfo : EIATTR_CUDA_API_VERSION
	.align		4
.L_13:
        /*0008*/ 	.byte	0x04, 0x37
        /*000a*/ 	.short	(.L_15 - .L_14)
.L_14:
        /*000c*/ 	.word	0x00000074
.L_15:


//--------------------- .nv.info._Z13test_add_fp166__halfS_ --------------------------
	.section	.nv.info._Z13test_add_fp166__halfS_,"",@"SHT_CUDA_INFO"
	.align	4


	//----- nvinfo : EIATTR_SW_WAR
	.align		4
        /*0000*/ 	.byte	0x04, 0x36
        /*0002*/ 	.short	(.L_17 - .L_16)
.L_16:
        /*0004*/ 	.word	0x00000001


	//----- nvinfo : EIATTR_CUDA_API_VERSION
	.align		4
.L_17:
        /*0008*/ 	.byte	0x04, 0x37
        /*000a*/ 	.short	(.L_19 - .L_18)
.L_18:
        /*000c*/ 	.word	0x00000074
.L_19:


//--------------------- .nv.callgraph             --------------------------
	.section	.nv.callgraph,"",@"SHT_CUDA_CALLGRAPH"
	.align	4
	.sectionentsize	8
	.align		4
        /*0000*/ 	.word	0x00000000
	.align		4
        /*0004*/ 	.word	0xffffffff
	.align		4
        /*0008*/ 	.word	0x00000000
	.align		4
        /*000c*/ 	.word	0xfffffffe
	.align		4
        /*0010*/ 	.word	0x00000000
	.align		4
        /*0014*/ 	.word	0xfffffffd


//--------------------- .nv.prototype             --------------------------
	.section	.nv.prototype,"",@"SHT_CUDA_PROTOTYPE"
	.align	4
	.sectionentsize	8
	.align		4
        /*0000*/ 	.word	index@(_Z13test_cmp_fp166__halfS_)
	.align		4
        /*0004*/ 	.word	str_index@("#ib2b2")
	.align		4
        /*0008*/ 	.word	index@(_Z13test_add_fp166__halfS_)
	.align		4
        /*000c*/ 	.word	str_index@("#b2b2b2")


//--------------------- .text._Z13test_cmp_fp166__halfS_ --------------------------
	.section	.text._Z13test_cmp_fp166__halfS_,"ax",@progbits
	.sectioninfo	@"SHI_REGISTERS=24"
	.align	128
        .global         _Z13test_cmp_fp166__halfS_
        .type           _Z13test_cmp_fp166__halfS_,@function
        .size           _Z13test_cmp_fp166__halfS_,(.L_x_2 - _Z13test_cmp_fp166__halfS_)
_Z13test_cmp_fp166__halfS_:
.text._Z13test_cmp_fp166__halfS_:
[----:B------:R-:W-:Y:S02]  /*0000*/  PRMT R4, R4, 0x7710, RZ ;  /* 0x0000771004047816 */ /* 0x000fe400000000ff */
[----:B------:R-:W-:-:S06]  /*0010*/  PRMT R5, R5, 0x7710, RZ ;  /* 0x0000771005057816 */ /* 0x000fcc00000000ff */
[----:B------:R-:W-:-:S08]  /*0020*/  HSETP2.NEU.AND P0, PT, R4.H0_H0, R5.H0_H0, PT ;  /* 0x2000000504007234 */ /* 0x000fd00003f0d800 */
[----:B------:R-:W-:Y:S01]  /*0030*/  SEL R4, RZ, 0x1, P0 ;  /* 0x00000001ff047807 */ /* 0x000fe20000000000 */
[----:B------:R-:W-:Y:S07]  /*0040*/  RET.ABS.NODEC R20 0x0 ;  /* 0x0000000014007950 */ /* 0x000fee0003e00000 */
.L_x_0:
[----:B------:R-:W-:-:S00]  /*0050*/  BRA `(.L_x_0) ;  /* 0xfffffff000007947 */ /* 0x000fc0000383ffff */
[----:B------:R-:W-:-:S00]  /*0060*/  NOP ;  /* 0x0000000000007918 */ /* 0x000fc00000000000 */
[----:B------:R-:W-:-:S00]  /*0070*/  NOP ;  /* 0x0000000000007918 */ /* 0x000fc00000000000 */
.L_x_2:


//--------------------- .text._Z13test_add_fp166__halfS_ --------------------------
	.section	.text._Z13test_add_fp166__halfS_,"ax",@progbits
	.sectioninfo	@"SHI_REGISTERS=24"
	.align	128
        .global         _Z13test_add_fp166__halfS_
        .type           _Z13test_add_fp166__halfS_,@function
        .size           _Z13test_add_fp166__halfS_,(.L_x_3 - _Z13test_add_fp166__halfS_)
_Z13test_add_fp166__halfS_:
.text._Z13test_add_fp166__halfS_:
[----:B------:R-:W-:Y:S02]  /*0000*/  PRMT R4, R4, 0x7710, RZ ;  /* 0x0000771004047816 */ /* 0x000fe400000000ff */
[----:B------:R-:W-:-:S06]  /*0010*/  PRMT R5, R5, 0x7710, RZ ;  /* 0x0000771005057816 */ /* 0x000fcc00000000ff */
[----:B------:R-:W-:Y:S01]  /*0020*/  HADD2 R4, R4.H0_H0, R5.H0_H0 ;  /* 0x2000000504047230 */ /* 0x000fe20000000800 */
[----:B------:R-:W-:Y:S07]  /*0030*/  RET.ABS.NODEC R20 0x0 ;  /* 0x0000000014007950 */ /* 0x000fee0003e00000 */
.L_x_1:
[----:B------:R-:W-:-:S00]  /*0040*/  BRA `(.L_x_1) ;  /* 0xfffffff000007947 */ /* 0x000fc0000383ffff */
[----:B------:R-:W-:-:S00]  /*0050*/  NOP ;  /* 0x0000000000007918 */ /* 0x000fc00000000000 */
[----:B------:R-:W-:-:S00]  /*0060*/  NOP ;  /* 0x0000000000007918 */ /* 0x000fc00000000000 */
[----:B------:R-:W-:-:S00]  /*0070*/  NOP ;  /* 0x0000000000007918 */ /* 0x000fc00000000000 */
.L_x_3:
